//
// Generated by NVIDIA NVVM Compiler
//
// Compiler Build ID: CL-36424714
// Cuda compilation tools, release 13.0, V13.0.88
// Based on NVVM 20.0.0
//

.version 9.0
.target sm_100
.address_size 64

	// .globl	_Z17calculateParallelPiS_ii

.visible .entry _Z17calculateParallelPiS_ii(
	.param .u64 .ptr .align 1 _Z17calculateParallelPiS_ii_param_0,
	.param .u64 .ptr .align 1 _Z17calculateParallelPiS_ii_param_1,
	.param .u32 _Z17calculateParallelPiS_ii_param_2,
	.param .u32 _Z17calculateParallelPiS_ii_param_3
)
{
	.reg .pred 	%p<23>;
	.reg .b32 	%r<99>;
	.reg .b64 	%rd<37>;

	ld.param.u64 	%rd11, [_Z17calculateParallelPiS_ii_param_0];
	ld.param.u64 	%rd10, [_Z17calculateParallelPiS_ii_param_1];
	ld.param.u32 	%r16, [_Z17calculateParallelPiS_ii_param_2];
	ld.param.u32 	%r17, [_Z17calculateParallelPiS_ii_param_3];
	cvta.to.global.u64 	%rd1, %rd11;
	mov.u32 	%r18, %tid.x;
	mov.u32 	%r19, %tid.y;
	mov.u32 	%r20, %ctaid.x;
	mov.u32 	%r21, %ntid.x;
	mad.lo.s32 	%r1, %r20, %r21, %r18;
	mov.u32 	%r22, %ctaid.y;
	mov.u32 	%r23, %ntid.y;
	mad.lo.s32 	%r2, %r22, %r23, %r19;
	mul.lo.s32 	%r3, %r16, %r1;
	setp.lt.s32 	%p2, %r17, 1;
	@%p2 bra 	$L__BB0_20;
	cvta.to.global.u64 	%rd12, %rd10;
	setp.lt.s32 	%p3, %r1, 1;
	setp.ge.s32 	%p4, %r1, %r16;
	or.pred  	%p5, %p3, %p4;
	setp.eq.s32 	%p6, %r2, 0;
	or.pred  	%p7, %p6, %p5;
	setp.ge.s32 	%p8, %r2, %r16;
	or.pred  	%p1, %p8, %p7;
	add.s32 	%r24, %r3, %r2;
	mul.wide.s32 	%rd13, %r24, 4;
	add.s64 	%rd2, %rd1, %rd13;
	add.s64 	%rd3, %rd12, %rd13;
	setp.eq.s32 	%p9, %r17, 1;
	cvt.s64.s32 	%rd14, %r3;
	cvt.u64.u32 	%rd4, %r2;
	add.s64 	%rd15, %rd4, %rd14;
	shl.b64 	%rd16, %rd15, 2;
	add.s64 	%rd5, %rd1, %rd16;
	@%p9 bra 	$L__BB0_14;
	sub.s32 	%r25, %r3, %r16;
	cvt.s64.s32 	%rd17, %r25;
	add.s64 	%rd18, %rd4, %rd17;
	shl.b64 	%rd19, %rd18, 2;
	add.s64 	%rd6, %rd1, %rd19;
	add.s32 	%r26, %r2, %r25;
	mul.wide.s32 	%rd20, %r26, 4;
	add.s64 	%rd7, %rd1, %rd20;
	shl.b32 	%r27, %r16, 1;
	add.s32 	%r28, %r25, %r27;
	cvt.s64.s32 	%rd21, %r28;
	add.s64 	%rd22, %rd4, %rd21;
	shl.b64 	%rd23, %rd22, 2;
	add.s64 	%rd8, %rd1, %rd23;
	mul.wide.s32 	%rd24, %r16, 4;
	add.s64 	%rd9, %rd2, %rd24;
	and.b32  	%r29, %r17, 2147483646;
	neg.s32 	%r95, %r29;
$L__BB0_3:
	@%p1 bra 	$L__BB0_13;
	ld.global.u32 	%r32, [%rd6+-4];
	ld.global.u32 	%r33, [%rd7];
	add.s32 	%r34, %r33, %r32;
	ld.global.u32 	%r35, [%rd6+4];
	add.s32 	%r36, %r35, %r34;
	ld.global.u32 	%r37, [%rd5+-4];
	add.s32 	%r38, %r37, %r36;
	ld.global.u32 	%r6, [%rd2];
	add.s32 	%r39, %r6, %r38;
	ld.global.u32 	%r40, [%rd5+4];
	add.s32 	%r41, %r40, %r39;
	ld.global.u32 	%r42, [%rd8+-4];
	add.s32 	%r43, %r42, %r41;
	ld.global.u32 	%r44, [%rd9];
	add.s32 	%r45, %r44, %r43;
	ld.global.u32 	%r46, [%rd8+4];
	add.s32 	%r47, %r46, %r45;
	sub.s32 	%r31, %r47, %r6;
	mov.b32 	%r96, 1;
	setp.eq.s32 	%p10, %r31, 3;
	@%p10 bra 	$L__BB0_8;
	setp.ne.s32 	%p11, %r31, 2;
	@%p11 bra 	$L__BB0_7;
	setp.ne.s32 	%p12, %r6, 0;
	selp.u32 	%r96, 1, 0, %p12;
	bra.uni 	$L__BB0_8;
$L__BB0_7:
	mov.b32 	%r96, 0;
$L__BB0_8:
	st.global.u32 	[%rd3], %r96;
	bar.sync 	0;
	ld.global.u32 	%r51, [%rd3];
	st.global.u32 	[%rd2], %r51;
	bar.sync 	0;
	ld.global.u32 	%r52, [%rd6+-4];
	ld.global.u32 	%r53, [%rd7];
	add.s32 	%r54, %r53, %r52;
	ld.global.u32 	%r55, [%rd6+4];
	add.s32 	%r56, %r55, %r54;
	ld.global.u32 	%r57, [%rd5+-4];
	add.s32 	%r58, %r57, %r56;
	ld.global.u32 	%r9, [%rd2];
	add.s32 	%r59, %r9, %r58;
	ld.global.u32 	%r60, [%rd5+4];
	add.s32 	%r61, %r60, %r59;
	ld.global.u32 	%r62, [%rd8+-4];
	add.s32 	%r63, %r62, %r61;
	ld.global.u32 	%r64, [%rd9];
	add.s32 	%r65, %r64, %r63;
	ld.global.u32 	%r66, [%rd8+4];
	add.s32 	%r67, %r66, %r65;
	sub.s32 	%r50, %r67, %r9;
	mov.b32 	%r97, 1;
	setp.eq.s32 	%p13, %r50, 3;
	@%p13 bra 	$L__BB0_12;
	setp.ne.s32 	%p14, %r50, 2;
	@%p14 bra 	$L__BB0_11;
	setp.ne.s32 	%p15, %r9, 0;
	selp.u32 	%r97, 1, 0, %p15;
	bra.uni 	$L__BB0_12;
$L__BB0_11:
	mov.b32 	%r97, 0;
$L__BB0_12:
	st.global.u32 	[%rd3], %r97;
	bar.sync 	0;
	ld.global.u32 	%r69, [%rd3];
	st.global.u32 	[%rd2], %r69;
	bar.sync 	0;
$L__BB0_13:
	add.s32 	%r95, %r95, 2;
	setp.ne.s32 	%p16, %r95, 0;
	@%p16 bra 	$L__BB0_3;
$L__BB0_14:
	and.b32  	%r70, %r17, 1;
	setp.eq.b32 	%p17, %r70, 1;
	not.pred 	%p18, %p17;
	or.pred  	%p19, %p18, %p1;
	@%p19 bra 	$L__BB0_20;
	sub.s32 	%r73, %r3, %r16;
	cvt.s64.s32 	%rd25, %r73;
	add.s64 	%rd26, %rd4, %rd25;
	shl.b64 	%rd27, %rd26, 2;
	add.s64 	%rd28, %rd1, %rd27;
	ld.global.u32 	%r74, [%rd28+-4];
	add.s32 	%r75, %r2, %r73;
	mul.wide.s32 	%rd29, %r75, 4;
	add.s64 	%rd30, %rd1, %rd29;
	ld.global.u32 	%r76, [%rd30];
	add.s32 	%r77, %r76, %r74;
	ld.global.u32 	%r78, [%rd30+4];
	add.s32 	%r79, %r78, %r77;
	ld.global.u32 	%r80, [%rd5+-4];
	add.s32 	%r81, %r80, %r79;
	ld.global.u32 	%r13, [%rd2];
	add.s32 	%r82, %r13, %r81;
	ld.global.u32 	%r83, [%rd5+4];
	add.s32 	%r84, %r83, %r82;
	shl.b32 	%r85, %r16, 1;
	add.s32 	%r86, %r73, %r85;
	cvt.s64.s32 	%rd31, %r86;
	add.s64 	%rd32, %rd4, %rd31;
	shl.b64 	%rd33, %rd32, 2;
	add.s64 	%rd34, %rd1, %rd33;
	ld.global.u32 	%r87, [%rd34+-4];
	add.s32 	%r88, %r87, %r84;
	mul.wide.s32 	%rd35, %r16, 4;
	add.s64 	%rd36, %rd2, %rd35;
	ld.global.u32 	%r89, [%rd36];
	add.s32 	%r90, %r89, %r88;
	ld.global.u32 	%r91, [%rd36+4];
	add.s32 	%r92, %r91, %r90;
	sub.s32 	%r72, %r92, %r13;
	mov.b32 	%r98, 1;
	setp.eq.s32 	%p20, %r72, 3;
	@%p20 bra 	$L__BB0_19;
	setp.ne.s32 	%p21, %r72, 2;
	@%p21 bra 	$L__BB0_18;
	setp.ne.s32 	%p22, %r13, 0;
	selp.u32 	%r98, 1, 0, %p22;
	bra.uni 	$L__BB0_19;
$L__BB0_18:
	mov.b32 	%r98, 0;
$L__BB0_19:
	st.global.u32 	[%rd3], %r98;
	bar.sync 	0;
	ld.global.u32 	%r94, [%rd3];
	st.global.u32 	[%rd2], %r94;
	bar.sync 	0;
$L__BB0_20:
	ret;

}


// ===== COMPILED SASS (sm_100) =====

	.target	sm_100

	.elftype	@"ET_EXEC"


//--------------------- .note.nv.tkinfo           --------------------------
	.section	.note.nv.tkinfo,"",@"SHT_NOTE"
	.sectionflags	@"SHF_NOTE_NV_TKINFO"
	.tkinfo
        /*0018*/ 	.word	0x00000002
        /*0030*/ 	.string	""
        /*0030*/ 	.string	"ptxas"
        /*0030*/ 	.string	"Cuda compilation tools, release 13.0, V13.0.88"
        /*0030*/ 	.string	"Build cuda_13.0.r13.0/compiler.36424714_0"
        /*0030*/ 	.string	"-arch sm_100 -m 64 "



//--------------------- .note.nv.cuinfo           --------------------------
	.section	.note.nv.cuinfo,"",@"SHT_NOTE"
	.sectionflags	@"SHF_NOTE_NV_CUINFO"
        /*0018*/ 	.short	0x0002
        /*001a*/ 	.short	0x0064
        /*001c*/ 	.short	0x0082
	.zero		2


//--------------------- .nv.info                  --------------------------
	.section	.nv.info,"",@"SHT_CUDA_INFO"
	.align	4


	//----- nvinfo : EIATTR_REGCOUNT
	.align		4
        /*0000*/ 	.byte	0x04, 0x2f
        /*0002*/ 	.short	(.L_1 - .L_0)
	.align		4
.L_0:
        /*0004*/ 	.word	index@(_Z17calculateParallelPiS_ii)
        /*0008*/ 	.word	0x0000001f


	//----- nvinfo : EIATTR_FRAME_SIZE
	.align		4
.L_1:
        /*000c*/ 	.byte	0x04, 0x11
        /*000e*/ 	.short	(.L_3 - .L_2)
	.align		4
.L_2:
        /*0010*/ 	.word	index@(_Z17calculateParallelPiS_ii)
        /*0014*/ 	.word	0x00000000


	//----- nvinfo : EIATTR_MIN_STACK_SIZE
	.align		4
.L_3:
        /*0018*/ 	.byte	0x04, 0x12
        /*001a*/ 	.short	(.L_5 - .L_4)
	.align		4
.L_4:
        /*001c*/ 	.word	index@(_Z17calculateParallelPiS_ii)
        /*0020*/ 	.word	0x00000000
.L_5:


//--------------------- .nv.compat                --------------------------
	.section	.nv.compat,"",@"SHT_CUDA_COMPAT_INFO"
	.align	4
        /*0000*/ 	.byte	0x02, 0x09, 0x00, 0x00, 0x02, 0x02, 0x01, 0x00, 0x02, 0x05, 0x05, 0x00, 0x03, 0x07, 0x01, 0x01
        /*0010*/ 	.byte	0x02, 0x03, 0x00, 0x00, 0x02, 0x06, 0x01, 0x00, 0x04, 0x0b, 0x08, 0x00, 0x09, 0x00, 0x00, 0x00
        /*0020*/ 	.byte	0x00, 0x00, 0x00, 0x00


//--------------------- .nv.info._Z17calculateParallelPiS_ii --------------------------
	.section	.nv.info._Z17calculateParallelPiS_ii,"",@"SHT_CUDA_INFO"
	.sectionflags	@""
	.align	4


	//----- nvinfo : EIATTR_CUDA_API_VERSION
	.align		4
        /*0000*/ 	.byte	0x04, 0x37
        /*0002*/ 	.short	(.L_7 - .L_6)
.L_6:
        /*0004*/ 	.word	0x00000082


	//----- nvinfo : EIATTR_KPARAM_INFO
	.align		4
.L_7:
        /*0008*/ 	.byte	0x04, 0x17
        /*000a*/ 	.short	(.L_9 - .L_8)
.L_8:
        /*000c*/ 	.word	0x00000000
        /*0010*/ 	.short	0x0003
        /*0012*/ 	.short	0x0014
        /*0014*/ 	.byte	0x00, 0xf0, 0x11, 0x00


	//----- nvinfo : EIATTR_KPARAM_INFO
	.align		4
.L_9:
        /*0018*/ 	.byte	0x04, 0x17
        /*001a*/ 	.short	(.L_11 - .L_10)
.L_10:
        /*001c*/ 	.word	0x00000000
        /*0020*/ 	.short	0x0002
        /*0022*/ 	.short	0x0010
        /*0024*/ 	.byte	0x00, 0xf0, 0x11, 0x00


	//----- nvinfo : EIATTR_KPARAM_INFO
	.align		4
.L_11:
        /*0028*/ 	.byte	0x04, 0x17
        /*002a*/ 	.short	(.L_13 - .L_12)
.L_12:
        /*002c*/ 	.word	0x00000000
        /*0030*/ 	.short	0x0001
        /*0032*/ 	.short	0x0008
        /*0034*/ 	.byte	0x00, 0xf5, 0x21, 0x00


	//----- nvinfo : EIATTR_KPARAM_INFO
	.align		4
.L_13:
        /*0038*/ 	.byte	0x04, 0x17
        /*003a*/ 	.short	(.L_15 - .L_14)
.L_14:
        /*003c*/ 	.word	0x00000000
        /*0040*/ 	.short	0x0000
        /*0042*/ 	.short	0x0000
        /*0044*/ 	.byte	0x00, 0xf5, 0x21, 0x00


	//----- nvinfo : EIATTR_SPARSE_MMA_MASK
	.align		4
.L_15:
        /*0048*/ 	.byte	0x03, 0x50
        /*004a*/ 	.short	0x0000


	//----- nvinfo : EIATTR_MAXREG_COUNT
	.align		4
        /*004c*/ 	.byte	0x03, 0x1b
        /*004e*/ 	.short	0x00ff


	//----- nvinfo : EIATTR_NUM_BARRIERS
	.align		4
        /*0050*/ 	.byte	0x02, 0x4c
        /*0052*/ 	.byte	0x01
	.zero		1


	//----- nvinfo : EIATTR_MERCURY_ISA_VERSION
	.align		4
        /*0054*/ 	.byte	0x03, 0x5f
        /*0056*/ 	.short	0x0101


	//----- nvinfo : EIATTR_VRC_CTA_INIT_COUNT
	.align		4
        /*0058*/ 	.byte	0x02, 0x4a
	.zero		1
	.zero		1


	//----- nvinfo : EIATTR_EXIT_INSTR_OFFSETS
	.align		4
        /*005c*/ 	.byte	0x04, 0x1c
        /*005e*/ 	.short	(.L_17 - .L_16)


	//   ....[0]....
.L_16:
        /*0060*/ 	.word	0x00000090


	//   ....[1]....
        /*0064*/ 	.word	0x000006f0


	//   ....[2]....
        /*0068*/ 	.word	0x000009d0


	//----- nvinfo : EIATTR_CRS_STACK_SIZE
	.align		4
.L_17:
        /*006c*/ 	.byte	0x04, 0x1e
        /*006e*/ 	.short	(.L_19 - .L_18)
.L_18:
        /*0070*/ 	.word	0x00000000


	//----- nvinfo : EIATTR_CBANK_PARAM_SIZE
	.align		4
.L_19:
        /*0074*/ 	.byte	0x03, 0x19
        /*0076*/ 	.short	0x0018


	//----- nvinfo : EIATTR_PARAM_CBANK
	.align		4
        /*0078*/ 	.byte	0x04, 0x0a
        /*007a*/ 	.short	(.L_21 - .L_20)
	.align		4
.L_20:
        /*007c*/ 	.word	index@(.nv.constant0._Z17calculateParallelPiS_ii)
        /*0080*/ 	.short	0x0380
        /*0082*/ 	.short	0x0018


	//----- nvinfo : EIATTR_SW_WAR
	.align		4
.L_21:
        /*0084*/ 	.byte	0x04, 0x36
        /*0086*/ 	.short	(.L_23 - .L_22)
.L_22:
        /*0088*/ 	.word	0x00000008
.L_23:


//--------------------- .nv.callgraph             --------------------------
	.section	.nv.callgraph,"",@"SHT_CUDA_CALLGRAPH"
	.align	4
	.sectionentsize	8
	.align		4
        /*0000*/ 	.word	0x00000000
	.align		4
        /*0004*/ 	.word	0xffffffff
	.align		4
        /*0008*/ 	.word	0x00000000
	.align		4
        /*000c*/ 	.word	0xfffffffe
	.align		4
        /*0010*/ 	.word	0x00000000
	.align		4
        /*0014*/ 	.word	0xfffffffd
	.align		4
        /*0018*/ 	.word	0x00000000
	.align		4
        /*001c*/ 	.word	0xfffffffc


//--------------------- .text._Z17calculateParallelPiS_ii --------------------------
	.section	.text._Z17calculateParallelPiS_ii,"ax",@progbits
	.align	128
        .global         _Z17calculateParallelPiS_ii
        .type           _Z17calculateParallelPiS_ii,@function
        .size           _Z17calculateParallelPiS_ii,(.L_x_10 - _Z17calculateParallelPiS_ii)
        .other          _Z17calculateParallelPiS_ii,@"STO_CUDA_ENTRY STV_DEFAULT"
_Z17calculateParallelPiS_ii:
.text._Z17calculateParallelPiS_ii:
[----:B------:R-:W-:Y:S08]  /*0000*/  LDC R1, c[0x0][0x37c] ;  /* 0x0000df00ff017b82 */ /* 0x000ff00000000800 */
[----:B------:R-:W0:Y:S01]  /*0010*/  LDC.64 R14, c[0x0][0x390] ;  /* 0x0000e400ff0e7b82 */ /* 0x000e220000000a00 */
[----:B------:R-:W1:Y:S01]  /*0020*/  S2R R5, SR_TID.X ;  /* 0x0000000000057919 */ /* 0x000e620000002100 */
[----:B------:R-:W2:Y:S06]  /*0030*/  S2R R9, SR_TID.Y ;  /* 0x0000000000097919 */ /* 0x000eac0000002200 */
[----:B------:R-:W3:Y:S08]  /*0040*/  LDC R0, c[0x0][0x360] ;  /* 0x0000d800ff007b82 */ /* 0x000ef00000000800 */
[----:B------:R-:W4:Y:S01]  /*0050*/  LDC R4, c[0x0][0x364] ;  /* 0x0000d900ff047b82 */ /* 0x000f220000000800 */
[----:B0-----:R-:W-:-:S07]  /*0060*/  ISETP.GE.AND P0, PT, R15, 0x1, PT ;  /* 0x000000010f00780c */ /* 0x001fce0003f06270 */
[----:B------:R-:W0:Y:S08]  /*0070*/  S2UR UR4, SR_CTAID.X ;  /* 0x00000000000479c3 */ /* 0x000e300000002500 */
[----:B------:R-:W0:Y:S02]  /*0080*/  S2UR UR5, SR_CTAID.Y ;  /* 0x00000000000579c3 */ /* 0x000e240000002600 */
[----:B01234-:R-:W-:Y:S05]  /*0090*/  @!P0 EXIT ;  /* 0x000000000000894d */ /* 0x01ffea0003800000 */
[----:B------:R-:W0:Y:S01]  /*00a0*/  LDC.64 R2, c[0x0][0x388] ;  /* 0x0000e200ff027b82 */ /* 0x000e220000000a00 */
[----:B------:R-:W1:Y:S01]  /*00b0*/  LDCU.64 UR6, c[0x0][0x380] ;  /* 0x00007000ff0677ac */ /* 0x000e620008000a00 */
[----:B------:R-:W-:Y:S01]  /*00c0*/  IMAD R5, R0, UR4, R5 ;  /* 0x0000000400057c24 */ /* 0x000fe2000f8e0205 */
[----:B------:R-:W-:Y:S01]  /*00d0*/  ISETP.NE.AND P1, PT, R15, 0x1, PT ;  /* 0x000000010f00780c */ /* 0x000fe20003f25270 */
[----:B------:R-:W-:Y:S01]  /*00e0*/  IMAD R9, R4, UR5, R9 ;  /* 0x0000000504097c24 */ /* 0x000fe2000f8e0209 */
[----:B------:R-:W2:Y:S01]  /*00f0*/  LDCU.64 UR4, c[0x0][0x358] ;  /* 0x00006b00ff0477ac */ /* 0x000ea20008000a00 */
[CC--:B------:R-:W-:Y:S01]  /*0100*/  IMAD R0, R5.reuse, R14.reuse, RZ ;  /* 0x0000000e05007224 */ /* 0x0c0fe200078e02ff */
[----:B------:R-:W-:Y:S01]  /*0110*/  ISETP.GE.AND P0, PT, R5, R14, PT ;  /* 0x0000000e0500720c */ /* 0x000fe20003f06270 */
[----:B------:R-:W3:Y:S03]  /*0120*/  LDC.64 R16, c[0x0][0x380] ;  /* 0x0000e000ff107b82 */ /* 0x000ee60000000a00 */
[----:B------:R-:W-:-:S02]  /*0130*/  IADD3 R4, P2, PT, R9, R0, RZ ;  /* 0x0000000009047210 */ /* 0x000fc40007f5e0ff */
[----:B------:R-:W-:Y:S01]  /*0140*/  ISETP.LT.OR P0, PT, R5, 0x1, P0 ;  /* 0x000000010500780c */ /* 0x000fe20000701670 */
[C---:B------:R-:W-:Y:S01]  /*0150*/  IMAD.IADD R5, R9.reuse, 0x1, R0 ;  /* 0x0000000109057824 */ /* 0x040fe200078e0200 */
[----:B------:R-:W-:Y:S02]  /*0160*/  LEA.HI.X.SX32 R7, R0, RZ, 0x1, P2 ;  /* 0x000000ff00077211 */ /* 0x000fe400010f0eff */
[C---:B------:R-:W-:Y:S02]  /*0170*/  ISETP.EQ.OR P0, PT, R9.reuse, RZ, P0 ;  /* 0x000000ff0900720c */ /* 0x040fe40000702670 */
[C---:B-1----:R-:W-:Y:S02]  /*0180*/  LEA R6, P2, R4.reuse, UR6, 0x2 ;  /* 0x0000000604067c11 */ /* 0x042fe4000f8410ff */
[----:B------:R-:W-:Y:S02]  /*0190*/  ISETP.GE.OR P0, PT, R9, R14, P0 ;  /* 0x0000000e0900720c */ /* 0x000fe40000706670 */
[----:B------:R-:W-:Y:S01]  /*01a0*/  LEA.HI.X R7, R4, UR7, R7, 0x2, P2 ;  /* 0x0000000704077c11 */ /* 0x000fe200090f1407 */
[----:B0-----:R-:W-:-:S04]  /*01b0*/  IMAD.WIDE R2, R5, 0x4, R2 ;  /* 0x0000000405027825 */ /* 0x001fc800078e0202 */
[----:B---3--:R-:W-:Y:S01]  /*01c0*/  IMAD.WIDE R4, R5, 0x4, R16 ;  /* 0x0000000405047825 */ /* 0x008fe200078e0210 */
[----:B--2---:R-:W-:Y:S06]  /*01d0*/  @!P1 BRA `(.L_x_0) ;  /* 0x0000000400389947 */ /* 0x004fec0003800000 */
[----:B------:R-:W-:Y:S01]  /*01e0*/  IMAD.IADD R8, R0, 0x1, -R14 ;  /* 0x0000000100087824 */ /* 0x000fe200078e0a0e */
[----:B------:R-:W-:Y:S03]  /*01f0*/  BSSY B0, `(.L_x_0) ;  /* 0x000004c000007945 */ /* 0x000fe60003800000 */
[--C-:B------:R-:W-:Y:S01]  /*0200*/  IMAD R10, R14, 0x2, R8.reuse ;  /* 0x000000020e0a7824 */ /* 0x100fe200078e0208 */
[C---:B------:R-:W-:Y:S01]  /*0210*/  IADD3 R13, P1, PT, R9.reuse, R8, RZ ;  /* 0x00000008090d7210 */ /* 0x040fe20007f3e0ff */
[----:B------:R-:W-:-:S03]  /*0220*/  IMAD.IADD R11, R9, 0x1, R8 ;  /* 0x00000001090b7824 */ /* 0x000fc600078e0208 */
[----:B------:R-:W-:Y:S01]  /*0230*/  IADD3 R18, P2, PT, R9, R10, RZ ;  /* 0x0000000a09127210 */ /* 0x000fe20007f5e0ff */
[----:B------:R-:W-:Y:S01]  /*0240*/  IMAD.WIDE R16, R11, 0x4, R16 ;  /* 0x000000040b107825 */ /* 0x000fe200078e0210 */
[----:B------:R-:W-:Y:S02]  /*0250*/  LEA.HI.X.SX32 R20, R8, RZ, 0x1, P1 ;  /* 0x000000ff08147211 */ /* 0x000fe400008f0eff */
[----:B------:R-:W-:Y:S02]  /*0260*/  LEA.HI.X.SX32 R19, R10, RZ, 0x1, P2 ;  /* 0x000000ff0a137211 */ /* 0x000fe400010f0eff */
[----:B------:R-:W-:Y:S01]  /*0270*/  LOP3.LUT R8, R15, 0x7ffffffe, RZ, 0xc0, !PT ;  /* 0x7ffffffe0f087812 */ /* 0x000fe200078ec0ff */
[----:B------:R-:W-:Y:S01]  /*0280*/  IMAD.WIDE R14, R14, 0x4, R4 ;  /* 0x000000040e0e7825 */ /* 0x000fe200078e0204 */
[C---:B------:R-:W-:Y:S02]  /*0290*/  LEA R12, P1, R13.reuse, UR6, 0x2 ;  /* 0x000000060d0c7c11 */ /* 0x040fe4000f8210ff */
[----:B------:R-:W-:Y:S01]  /*02a0*/  LEA R10, P2, R18, UR6, 0x2 ;  /* 0x00000006120a7c11 */ /* 0x000fe2000f8410ff */
[----:B------:R-:W-:Y:S01]  /*02b0*/  IMAD.MOV R8, RZ, RZ, -R8 ;  /* 0x000000ffff087224 */ /* 0x000fe200078e0a08 */
[----:B------:R-:W-:-:S02]  /*02c0*/  LEA.HI.X R13, R13, UR7, R20, 0x2, P1 ;  /* 0x000000070d0d7c11 */ /* 0x000fc400088f1414 */
[----:B------:R-:W-:-:S09]  /*02d0*/  LEA.HI.X R11, R18, UR7, R19, 0x2, P2 ;  /* 0x00000007120b7c11 */ /* 0x000fd200090f1413 */
.L_x_6:
[----:B------:R-:W-:-:S05]  /*02e0*/  VIADD R8, R8, 0x2 ;  /* 0x0000000208087836 */ /* 0x000fca0000000000 */
[----:B------:R-:W-:Y:S01]  /*02f0*/  ISETP.NE.AND P1, PT, R8, RZ, PT ;  /* 0x000000ff0800720c */ /* 0x000fe20003f25270 */
[----:B0-----:R-:W-:-:S12]  /*0300*/  @P0 BRA `(.L_x_1) ;  /* 0x0000000000e40947 */ /* 0x001fd80003800000 */
[----:B------:R-:W2:Y:S04]  /*0310*/  LDG.E R19, desc[UR4][R12.64+-0x4] ;  /* 0xfffffc040c137981 */ /* 0x000ea8000c1e1900 */
[----:B------:R-:W2:Y:S04]  /*0320*/  LDG.E R20, desc[UR4][R16.64] ;  /* 0x0000000410147981 */ /* 0x000ea8000c1e1900 */
[----:B------:R-:W2:Y:S04]  /*0330*/  LDG.E R21, desc[UR4][R12.64+0x4] ;  /* 0x000004040c157981 */ /* 0x000ea8000c1e1900 */
[----:B------:R-:W3:Y:S04]  /*0340*/  LDG.E R22, desc[UR4][R6.64+-0x4] ;  /* 0xfffffc0406167981 */ /* 0x000ee8000c1e1900 */
[----:B------:R-:W3:Y:S04]  /*0350*/  LDG.E R18, desc[UR4][R4.64] ;  /* 0x0000000404127981 */ /* 0x000ee8000c1e1900 */
[----:B------:R-:W4:Y:S04]  /*0360*/  LDG.E R24, desc[UR4][R6.64+0x4] ;  /* 0x0000040406187981 */ /* 0x000f28000c1e1900 */
[----:B------:R-:W4:Y:S04]  /*0370*/  LDG.E R23, desc[UR4][R10.64+-0x4] ;  /* 0xfffffc040a177981 */ /* 0x000f28000c1e1900 */
[----:B------:R-:W5:Y:S04]  /*0380*/  LDG.E R26, desc[UR4][R14.64] ;  /* 0x000000040e1a7981 */ /* 0x000f68000c1e1900 */
[----:B------:R-:W5:Y:S01]  /*0390*/  LDG.E R25, desc[UR4][R10.64+0x4] ;  /* 0x000004040a197981 */ /* 0x000f62000c1e1900 */
[----:B------:R-:W-:Y:S01]  /*03a0*/  BSSY.RECONVERGENT B1, `(.L_x_2) ;  /* 0x000000d000017945 */ /* 0x000fe20003800200 */
[----:B--2---:R-:W-:Y:S01]  /*03b0*/  IADD3 R19, PT, PT, R21, R20, R19 ;  /* 0x0000001415137210 */ /* 0x004fe20007ffe013 */
[----:B------:R-:W-:-:S03]  /*03c0*/  IMAD.MOV.U32 R21, RZ, RZ, 0x1 ;  /* 0x00000001ff157424 */ /* 0x000fc600078e00ff */
[----:B---3--:R-:W-:-:S04]  /*03d0*/  IADD3 R19, PT, PT, R18, R22, R19 ;  /* 0x0000001612137210 */ /* 0x008fc80007ffe013 */
[----:B----4-:R-:W-:-:S04]  /*03e0*/  IADD3 R19, PT, PT, R23, R24, R19 ;  /* 0x0000001817137210 */ /* 0x010fc80007ffe013 */
[----:B-----5:R-:W-:-:S05]  /*03f0*/  IADD3 R19, PT, PT, R25, R26, R19 ;  /* 0x0000001a19137210 */ /* 0x020fca0007ffe013 */
[----:B------:R-:W-:-:S05]  /*0400*/  IMAD.IADD R19, R19, 0x1, -R18 ;  /* 0x0000000113137824 */ /* 0x000fca00078e0a12 */
[----:B------:R-:W-:-:S13]  /*0410*/  ISETP.NE.AND P2, PT, R19, 0x3, PT ;  /* 0x000000031300780c */ /* 0x000fda0003f45270 */
[----:B------:R-:W-:Y:S05]  /*0420*/  @!P2 BRA `(.L_x_3) ;  /* 0x000000000010a947 */ /* 0x000fea0003800000 */
[----:B------:R-:W-:-:S13]  /*0430*/  ISETP.NE.AND P3, PT, R19, 0x2, PT ;  /* 0x000000021300780c */ /* 0x000fda0003f65270 */
[----:B------:R-:W-:-:S04]  /*0440*/  @!P3 ISETP.NE.AND P2, PT, R18, RZ, PT ;  /* 0x000000ff1200b20c */ /* 0x000fc80003f45270 */
[----:B------:R-:W-:Y:S01]  /*0450*/  @!P3 SEL R21, RZ, 0x1, !P2 ;  /* 0x00000001ff15b807 */ /* 0x000fe20005000000 */
[----:B------:R-:W-:-:S08]  /*0460*/  @P3 IMAD.MOV.U32 R21, RZ, RZ, RZ ;  /* 0x000000ffff153224 */ /* 0x000fd000078e00ff */
.L_x_3:
[----:B------:R-:W-:Y:S05]  /*0470*/  BSYNC.RECONVERGENT B1 ;  /* 0x0000000000017941 */ /* 0x000fea0003800200 */
.L_x_2:
[----:B------:R0:W-:Y:S01]  /*0480*/  STG.E desc[UR4][R2.64], R21 ;  /* 0x0000001502007986 */ /* 0x0001e2000c101904 */
[----:B------:R-:W-:Y:S05]  /*0490*/  WARPSYNC.ALL ;  /* 0x0000000000007948 */ /* 0x000fea0003800000 */
[----:B------:R-:W-:Y:S06]  /*04a0*/  BAR.SYNC.DEFER_BLOCKING 0x0 ;  /* 0x0000000000007b1d */ /* 0x000fec0000010000 */
[----:B------:R-:W2:Y:S04]  /*04b0*/  LDG.E R19, desc[UR4][R2.64] ;  /* 0x0000000402137981 */ /* 0x000ea8000c1e1900 */
[----:B--2---:R1:W-:Y:S01]  /*04c0*/  STG.E desc[UR4][R4.64], R19 ;  /* 0x0000001304007986 */ /* 0x0043e2000c101904 */
[----:B------:R-:W-:Y:S06]  /*04d0*/  BAR.SYNC.DEFER_BLOCKING 0x0 ;  /* 0x0000000000007b1d */ /* 0x000fec0000010000 */
[----:B------:R-:W2:Y:S04]  /*04e0*/  LDG.E R20, desc[UR4][R12.64+-0x4] ;  /* 0xfffffc040c147981 */ /* 0x000ea8000c1e1900 */
[----:B------:R-:W2:Y:S04]  /*04f0*/  LDG.E R23, desc[UR4][R16.64] ;  /* 0x0000000410177981 */ /* 0x000ea8000c1e1900 */
[----:B------:R-:W2:Y:S04]  /*0500*/  LDG.E R22, desc[UR4][R12.64+0x4] ;  /* 0x000004040c167981 */ /* 0x000ea8000c1e1900 */
[----:B------:R-:W3:Y:S04]  /*0510*/  LDG.E R24, desc[UR4][R6.64+-0x4] ;  /* 0xfffffc0406187981 */ /* 0x000ee8000c1e1900 */
[----:B------:R-:W3:Y:S04]  /*0520*/  LDG.E R18, desc[UR4][R4.64] ;  /* 0x0000000404127981 */ /* 0x000ee8000c1e1900 */
[----:B------:R-:W4:Y:S04]  /*0530*/  LDG.E R26, desc[UR4][R6.64+0x4] ;  /* 0x00000404061a7981 */ /* 0x000f28000c1e1900 */
[----:B0-----:R-:W4:Y:S04]  /*0540*/  LDG.E R21, desc[UR4][R10.64+-0x4] ;  /* 0xfffffc040a157981 */ /* 0x001f28000c1e1900 */
[----:B------:R-:W5:Y:S04]  /*0550*/  LDG.E R28, desc[UR4][R14.64] ;  /* 0x000000040e1c7981 */ /* 0x000f68000c1e1900 */
[----:B------:R-:W5:Y:S01]  /*0560*/  LDG.E R25, desc[UR4][R10.64+0x4] ;  /* 0x000004040a197981 */ /* 0x000f62000c1e1900 */
[----:B------:R-:W-:Y:S01]  /*0570*/  BSSY.RECONVERGENT B1, `(.L_x_4) ;  /* 0x000000d000017945 */ /* 0x000fe20003800200 */
[----:B-1----:R-:W-:Y:S01]  /*0580*/  IMAD.MOV.U32 R19, RZ, RZ, 0x1 ;  /* 0x00000001ff137424 */ /* 0x002fe200078e00ff */
[----:B--2---:R-:W-:-:S04]  /*0590*/  IADD3 R23, PT, PT, R22, R23, R20 ;  /* 0x0000001716177210 */ /* 0x004fc80007ffe014 */
        /* <DEDUP_REMOVED lines=10> */
.L_x_5:
[----:B------:R-:W-:Y:S05]  /*0640*/  BSYNC.RECONVERGENT B1 ;  /* 0x0000000000017941 */ /* 0x000fea0003800200 */
.L_x_4:
[----:B------:R0:W-:Y:S01]  /*0650*/  STG.E desc[UR4][R2.64], R19 ;  /* 0x0000001302007986 */ /* 0x0001e2000c101904 */
[----:B------:R-:W-:Y:S06]  /*0660*/  BAR.SYNC.DEFER_BLOCKING 0x0 ;  /* 0x0000000000007b1d */ /* 0x000fec0000010000 */
[----:B------:R-:W2:Y:S04]  /*0670*/  LDG.E R21, desc[UR4][R2.64] ;  /* 0x0000000402157981 */ /* 0x000ea8000c1e1900 */
[----:B--2---:R0:W-:Y:S01]  /*0680*/  STG.E desc[UR4][R4.64], R21 ;  /* 0x0000001504007986 */ /* 0x0041e2000c101904 */
[----:B------:R-:W-:Y:S06]  /*0690*/  BAR.SYNC.DEFER_BLOCKING 0x0 ;  /* 0x0000000000007b1d */ /* 0x000fec0000010000 */
.L_x_1:
[----:B------:R-:W-:Y:S05]  /*06a0*/  @P1 BRA `(.L_x_6) ;  /* 0xfffffffc000c1947 */ /* 0x000fea000383ffff */
[----:B------:R-:W-:Y:S05]  /*06b0*/  BSYNC B0 ;  /* 0x0000000000007941 */ /* 0x000fea0003800000 */
.L_x_0:
[----:B------:R-:W1:Y:S02]  /*06c0*/  LDC R8, c[0x0][0x394] ;  /* 0x0000e500ff087b82 */ /* 0x000e640000000800 */
[----:B-1----:R-:W-:-:S04]  /*06d0*/  LOP3.LUT R8, R8, 0x1, RZ, 0xc0, !PT ;  /* 0x0000000108087812 */ /* 0x002fc800078ec0ff */
[----:B------:R-:W-:-:S13]  /*06e0*/  ISETP.NE.U32.OR P0, PT, R8, 0x1, P0 ;  /* 0x000000010800780c */ /* 0x000fda0000705470 */
[----:B------:R-:W-:Y:S05]  /*06f0*/  @P0 EXIT ;  /* 0x000000000000094d */ /* 0x000fea0003800000 */
[----:B------:R-:W1:Y:S01]  /*0700*/  LDC R11, c[0x0][0x390] ;  /* 0x0000e400ff0b7b82 */ /* 0x000e620000000800 */
[----:B------:R-:W2:Y:S01]  /*0710*/  LDCU.64 UR6, c[0x0][0x380] ;  /* 0x00007000ff0677ac */ /* 0x000ea20008000a00 */
[----:B0-----:R-:W3:Y:S04]  /*0720*/  LDG.E R19, desc[UR4][R6.64+-0x4] ;  /* 0xfffffc0406137981 */ /* 0x001ee8000c1e1900 */
[----:B------:R-:W3:Y:S02]  /*0730*/  LDG.E R16, desc[UR4][R4.64] ;  /* 0x0000000404107981 */ /* 0x000ee4000c1e1900 */
[----:B------:R-:W0:Y:S02]  /*0740*/  LDC.64 R14, c[0x0][0x380] ;  /* 0x0000e000ff0e7b82 */ /* 0x000e240000000a00 */
[----:B------:R4:W5:Y:S01]  /*0750*/  LDG.E R21, desc[UR4][R6.64+0x4] ;  /* 0x0000040406157981 */ /* 0x000962000c1e1900 */
[----:B-1----:R-:W-:-:S04]  /*0760*/  IMAD.IADD R0, R0, 0x1, -R11 ;  /* 0x0000000100007824 */ /* 0x002fc800078e0a0b */
[--C-:B------:R-:W-:Y:S01]  /*0770*/  IMAD R10, R11, 0x2, R0.reuse ;  /* 0x000000020b0a7824 */ /* 0x100fe200078e0200 */
[C---:B------:R-:W-:Y:S01]  /*0780*/  IADD3 R8, P0, PT, R9.reuse, R0, RZ ;  /* 0x0000000009087210 */ /* 0x040fe20007f1e0ff */
[----:B------:R-:W-:-:S03]  /*0790*/  IMAD.IADD R17, R9, 0x1, R0 ;  /* 0x0000000109117824 */ /* 0x000fc600078e0200 */
[----:B------:R-:W-:Y:S01]  /*07a0*/  LEA.HI.X.SX32 R13, R0, RZ, 0x1, P0 ;  /* 0x000000ff000d7211 */ /* 0x000fe200000f0eff */
[----:B0-----:R-:W-:Y:S01]  /*07b0*/  IMAD.WIDE R14, R17, 0x4, R14 ;  /* 0x00000004110e7825 */ /* 0x001fe200078e020e */
[----:B--2---:R-:W-:-:S04]  /*07c0*/  LEA R12, P0, R8, UR6, 0x2 ;  /* 0x00000006080c7c11 */ /* 0x004fc8000f8010ff */
[----:B------:R-:W-:Y:S01]  /*07d0*/  LEA.HI.X R13, R8, UR7, R13, 0x2, P0 ;  /* 0x00000007080d7c11 */ /* 0x000fe200080f140d */
[----:B------:R-:W2:Y:S01]  /*07e0*/  LDG.E R17, desc[UR4][R14.64] ;  /* 0x000000040e117981 */ /* 0x000ea2000c1e1900 */
[----:B------:R-:W-:-:S03]  /*07f0*/  IADD3 R9, P0, PT, R9, R10, RZ ;  /* 0x0000000a09097210 */ /* 0x000fc60007f1e0ff */
[----:B------:R-:W2:Y:S01]  /*0800*/  LDG.E R12, desc[UR4][R12.64+-0x4] ;  /* 0xfffffc040c0c7981 */ /* 0x000ea2000c1e1900 */
[----:B------:R-:W-:Y:S02]  /*0810*/  LEA.HI.X.SX32 R10, R10, RZ, 0x1, P0 ;  /* 0x000000ff0a0a7211 */ /* 0x000fe400000f0eff */
[C---:B------:R-:W-:Y:S01]  /*0820*/  LEA R8, P0, R9.reuse, UR6, 0x2 ;  /* 0x0000000609087c11 */ /* 0x040fe2000f8010ff */
[----:B------:R-:W2:Y:S03]  /*0830*/  LDG.E R0, desc[UR4][R14.64+0x4] ;  /* 0x000004040e007981 */ /* 0x000ea6000c1e1900 */
[----:B------:R-:W-:Y:S01]  /*0840*/  LEA.HI.X R9, R9, UR7, R10, 0x2, P0 ;  /* 0x0000000709097c11 */ /* 0x000fe200080f140a */
[----:B------:R-:W-:-:S04]  /*0850*/  IMAD.WIDE R10, R11, 0x4, R4 ;  /* 0x000000040b0a7825 */ /* 0x000fc800078e0204 */
[----:B------:R-:W5:Y:S04]  /*0860*/  LDG.E R8, desc[UR4][R8.64+-0x4] ;  /* 0xfffffc0408087981 */ /* 0x000f68000c1e1900 */
[----:B------:R-:W5:Y:S04]  /*0870*/  LDG.E R23, desc[UR4][R10.64] ;  /* 0x000000040a177981 */ /* 0x000f68000c1e1900 */
[----:B------:R-:W5:Y:S01]  /*0880*/  LDG.E R13, desc[UR4][R10.64+0x4] ;  /* 0x000004040a0d7981 */ /* 0x000f62000c1e1900 */
[----:B------:R-:W-:Y:S01]  /*0890*/  BSSY.RECONVERGENT B0, `(.L_x_7) ;  /* 0x000000d000007945 */ /* 0x000fe20003800200 */
[----:B----4-:R-:W-:Y:S01]  /*08a0*/  IMAD.MOV.U32 R7, RZ, RZ, 0x1 ;  /* 0x00000001ff077424 */ /* 0x010fe200078e00ff */
[----:B--2---:R-:W-:-:S04]  /*08b0*/  IADD3 R0, PT, PT, R0, R17, R12 ;  /* 0x0000001100007210 */ /* 0x004fc80007ffe00c */
[----:B---3--:R-:W-:-:S04]  /*08c0*/  IADD3 R0, PT, PT, R16, R19, R0 ;  /* 0x0000001310007210 */ /* 0x008fc80007ffe000 */
[----:B-----5:R-:W-:-:S04]  /*08d0*/  IADD3 R0, PT, PT, R8, R21, R0 ;  /* 0x0000001508007210 */ /* 0x020fc80007ffe000 */
[----:B------:R-:W-:-:S05]  /*08e0*/  IADD3 R13, PT, PT, R13, R23, R0 ;  /* 0x000000170d0d7210 */ /* 0x000fca0007ffe000 */
[----:B------:R-:W-:-:S05]  /*08f0*/  IMAD.IADD R13, R13, 0x1, -R16 ;  /* 0x000000010d0d7824 */ /* 0x000fca00078e0a10 */
[----:B------:R-:W-:-:S13]  /*0900*/  ISETP.NE.AND P0, PT, R13, 0x3, PT ;  /* 0x000000030d00780c */ /* 0x000fda0003f05270 */
[----:B------:R-:W-:Y:S05]  /*0910*/  @!P0 BRA `(.L_x_8) ;  /* 0x0000000000108947 */ /* 0x000fea0003800000 */
[----:B------:R-:W-:-:S13]  /*0920*/  ISETP.NE.AND P1, PT, R13, 0x2, PT ;  /* 0x000000020d00780c */ /* 0x000fda0003f25270 */
[----:B------:R-:W-:-:S04]  /*0930*/  @!P1 ISETP.NE.AND P0, PT, R16, RZ, PT ;  /* 0x000000ff1000920c */ /* 0x000fc80003f05270 */
[----:B------:R-:W-:Y:S01]  /*0940*/  @!P1 SEL R7, RZ, 0x1, !P0 ;  /* 0x00000001ff079807 */ /* 0x000fe20004000000 */
[----:B------:R-:W-:-:S08]  /*0950*/  @P1 IMAD.MOV.U32 R7, RZ, RZ, RZ ;  /* 0x000000ffff071224 */ /* 0x000fd000078e00ff */
.L_x_8:
[----:B------:R-:W-:Y:S05]  /*0960*/  BSYNC.RECONVERGENT B0 ;  /* 0x0000000000007941 */ /* 0x000fea0003800200 */
.L_x_7:
[----:B------:R-:W-:Y:S01]  /*0970*/  STG.E desc[UR4][R2.64], R7 ;  /* 0x0000000702007986 */ /* 0x000fe2000c101904 */
[----:B------:R-:W-:Y:S05]  /*0980*/  WARPSYNC.ALL ;  /* 0x0000000000007948 */ /* 0x000fea0003800000 */
[----:B------:R-:W-:Y:S06]  /*0990*/  BAR.SYNC.DEFER_BLOCKING 0x0 ;  /* 0x0000000000007b1d */ /* 0x000fec0000010000 */
[----:B------:R-:W2:Y:S04]  /*09a0*/  LDG.E R9, desc[UR4][R2.64] ;  /* 0x0000000402097981 */ /* 0x000ea8000c1e1900 */
[----:B--2---:R-:W-:Y:S01]  /*09b0*/  STG.E desc[UR4][R4.64], R9 ;  /* 0x0000000904007986 */ /* 0x004fe2000c101904 */
[----:B------:R-:W-:Y:S06]  /*09c0*/  BAR.SYNC.DEFER_BLOCKING 0x0 ;  /* 0x0000000000007b1d */ /* 0x000fec0000010000 */
[----:B------:R-:W-:Y:S05]  /*09d0*/  EXIT ;  /* 0x000000000000794d */ /* 0x000fea0003800000 */
.L_x_9:
[----:B------:R-:W-:-:S00]  /*09e0*/  BRA `(.L_x_9) ;  /* 0xfffffffc00fc7947 */ /* 0x000fc0000383ffff */
[----:B------:R-:W-:-:S00]  /*09f0*/  NOP ;  /* 0x0000000000007918 */ /* 0x000fc00000000000 */
        /* <DEDUP_REMOVED lines=8> */
.L_x_10:


//--------------------- .nv.shared.reserved.0     --------------------------
	.section	.nv.shared.reserved.0,"aw",@nobits
	.weak		__nv_reservedSMEM_offset_0_alias
	.size		__nv_reservedSMEM_offset_0_alias, 0, 64
	.other		__nv_reservedSMEM_offset_0_alias,@"STO_CUDA_RESERVED_SHARED STV_DEFAULT"
__nv_reservedSMEM_offset_0_alias:
	.zero		0
	.zero		64


//--------------------- .nv.constant0._Z17calculateParallelPiS_ii --------------------------
	.section	.nv.constant0._Z17calculateParallelPiS_ii,"a",@progbits
	.sectionflags	@""
	.align	4
.nv.constant0._Z17calculateParallelPiS_ii:
	.zero		920


//--------------------- SYMBOLS --------------------------

	.type		.nv.reservedSmem.offset0,@object
	.size		.nv.reservedSmem.offset0,0x4
